	.headerflags	@"EF_CUDA_TEXMODE_UNIFIED EF_CUDA_64BIT_ADDRESS EF_CUDA_ACCELERATORS EF_CUDA_SM90 EF_CUDA_VIRTUAL_SM(EF_CUDA_SM90)"
	.elftype	@"ET_EXEC"


//--------------------- .nv.info                  --------------------------
	.section	.nv.info,"",@"SHT_CUDA_INFO"
	.align	4


	//----- nvinfo : EIATTR_REGCOUNT
	.align		4
        /*0000*/ 	.byte	0x04, 0x2f
        /*0002*/ 	.short	(.L_1 - .L_0)
	.align		4
.L_0:
        /*0004*/ 	.word	index@(triton_poi_fused__softmax_1)
        /*0008*/ 	.word	0x00000014


	//----- nvinfo : EIATTR_MIN_STACK_SIZE
	.align		4
.L_1:
        /*000c*/ 	.byte	0x04, 0x12
        /*000e*/ 	.short	(.L_3 - .L_2)
	.align		4
.L_2:
        /*0010*/ 	.word	index@(triton_poi_fused__softmax_1)
        /*0014*/ 	.word	0x00000000


	//----- nvinfo : EIATTR_FRAME_SIZE
	.align		4
.L_3:
        /*0018*/ 	.byte	0x04, 0x11
        /*001a*/ 	.short	(.L_5 - .L_4)
	.align		4
.L_4:
        /*001c*/ 	.word	index@(triton_poi_fused__softmax_1)
        /*0020*/ 	.word	0x00000000


	//----- nvinfo : EIATTR_MIN_STACK_SIZE
	.align		4
.L_5:
        /*0024*/ 	.byte	0x04, 0x12
        /*0026*/ 	.short	(.L_7 - .L_6)
	.align		4
.L_6:
        /*0028*/ 	.word	index@(triton_poi_fused__softmax_1)
        /*002c*/ 	.word	0x00000000
.L_7:


//--------------------- .nv.info.triton_poi_fused__softmax_1 --------------------------
	.section	.nv.info.triton_poi_fused__softmax_1,"",@"SHT_CUDA_INFO"
	.sectionflags	@""
	.align	4


	//----- nvinfo : EIATTR_CUDA_API_VERSION
	.align		4
        /*0000*/ 	.byte	0x04, 0x37
        /*0002*/ 	.short	(.L_9 - .L_8)
.L_8:
        /*0004*/ 	.word	0x0000007c


	//----- nvinfo : EIATTR_KPARAM_INFO
	.align		4
.L_9:
        /*0008*/ 	.byte	0x04, 0x17
        /*000a*/ 	.short	(.L_11 - .L_10)
.L_10:
        /*000c*/ 	.word	0x00000000
        /*0010*/ 	.short	0x0002
        /*0012*/ 	.short	0x0010
        /*0014*/ 	.byte	0x00, 0xf0, 0x11, 0x00


	//----- nvinfo : EIATTR_KPARAM_INFO
	.align		4
.L_11:
        /*0018*/ 	.byte	0x04, 0x17
        /*001a*/ 	.short	(.L_13 - .L_12)
.L_12:
        /*001c*/ 	.word	0x00000000
        /*0020*/ 	.short	0x0001
        /*0022*/ 	.short	0x0008
        /*0024*/ 	.byte	0x00, 0xf4, 0x21, 0x00


	//----- nvinfo : EIATTR_KPARAM_INFO
	.align		4
.L_13:
        /*0028*/ 	.byte	0x04, 0x17
        /*002a*/ 	.short	(.L_15 - .L_14)
.L_14:
        /*002c*/ 	.word	0x00000000
        /*0030*/ 	.short	0x0000
        /*0032*/ 	.short	0x0000
        /*0034*/ 	.byte	0x00, 0xf4, 0x21, 0x00


	//----- nvinfo : EIATTR_SPARSE_MMA_MASK
	.align		4
.L_15:
        /*0038*/ 	.byte	0x03, 0x50
        /*003a*/ 	.short	0x0000


	//----- nvinfo : EIATTR_MAXREG_COUNT
	.align		4
        /*003c*/ 	.byte	0x03, 0x1b
        /*003e*/ 	.short	0x00ff


	//----- nvinfo : EIATTR_EXIT_INSTR_OFFSETS
	.align		4
        /*0040*/ 	.byte	0x04, 0x1c
        /*0042*/ 	.short	(.L_17 - .L_16)


	//   ....[0]....
.L_16:
        /*0044*/ 	.word	0x000002c0


	//   ....[1]....
        /*0048*/ 	.word	0x000002e0


	//----- nvinfo : EIATTR_REQNTID
	.align		4
.L_17:
        /*004c*/ 	.byte	0x04, 0x10
        /*004e*/ 	.short	(.L_19 - .L_18)
.L_18:
        /*0050*/ 	.word	0x00000080
        /*0054*/ 	.word	0x00000001
        /*0058*/ 	.word	0x00000001


	//----- nvinfo : EIATTR_CBANK_PARAM_SIZE
	.align		4
.L_19:
        /*005c*/ 	.byte	0x03, 0x19
        /*005e*/ 	.short	0x0014


	//----- nvinfo : EIATTR_PARAM_CBANK
	.align		4
        /*0060*/ 	.byte	0x04, 0x0a
        /*0062*/ 	.short	(.L_21 - .L_20)
	.align		4
.L_20:
        /*0064*/ 	.word	index@(.nv.constant0.triton_poi_fused__softmax_1)
        /*0068*/ 	.short	0x0210
        /*006a*/ 	.short	0x0014


	//----- nvinfo : EIATTR_SW_WAR
	.align		4
.L_21:
        /*006c*/ 	.byte	0x04, 0x36
        /*006e*/ 	.short	(.L_23 - .L_22)
.L_22:
        /*0070*/ 	.word	0x00000008
.L_23:


//--------------------- .nv.callgraph             --------------------------
	.section	.nv.callgraph,"",@"SHT_CUDA_CALLGRAPH"
	.align	4
	.sectionentsize	8
	.align		4
        /*0000*/ 	.word	0x00000000
	.align		4
        /*0004*/ 	.word	0xffffffff
	.align		4
        /*0008*/ 	.word	0x00000000
	.align		4
        /*000c*/ 	.word	0xfffffffe
	.align		4
        /*0010*/ 	.word	0x00000000
	.align		4
        /*0014*/ 	.word	0xfffffffd
	.align		4
        /*0018*/ 	.word	0x00000000
	.align		4
        /*001c*/ 	.word	0xfffffffc


//--------------------- .text.triton_poi_fused__softmax_1 --------------------------
	.section	.text.triton_poi_fused__softmax_1,"ax",@progbits
	.align	128
        .global         triton_poi_fused__softmax_1
        .type           triton_poi_fused__softmax_1,@function
        .size           triton_poi_fused__softmax_1,(.L_x_1 - triton_poi_fused__softmax_1)
        .other          triton_poi_fused__softmax_1,@"STO_CUDA_ENTRY STV_DEFAULT"
triton_poi_fused__softmax_1:
.text.triton_poi_fused__softmax_1:
[----:B------:R-:W0:Y:S02]  /*0000*/  LDC R1, c[0x0][0x28] ;  /* 0x00000a00ff017b82 */ /* 0x000e240000000800 */
[----:B------:R-:W1:Y:S01]  /*0010*/  S2R R5, SR_TID.X ;  /* 0x0000000000057919 */ /* 0x000e620000002100 */
[----:B------:R-:W2:Y:S01]  /*0020*/  LDC.64 R2, c[0x0][0x210] ;  /* 0x00008400ff027b82 */ /* 0x000ea20000000a00 */
[----:B------:R-:W-:Y:S01]  /*0030*/  CS2R R14, SRZ ;  /* 0x00000000000e7805 */ /* 0x000fe2000001ff00 */
[----:B------:R-:W-:Y:S01]  /*0040*/  ULDC.64 UR4, c[0x0][0x208] ;  /* 0x0000820000047ab9 */ /* 0x000fe20000000a00 */
[----:B------:R-:W3:Y:S01]  /*0050*/  S2R R0, SR_CTAID.X ;  /* 0x0000000000007919 */ /* 0x000ee20000002500 */
[----:B-1----:R-:W-:-:S04]  /*0060*/  LOP3.LUT R5, R5, 0x7f, RZ, 0xc0, !PT ;  /* 0x0000007f05057812 */ /* 0x002fc800078ec0ff */
[----:B---3--:R-:W-:-:S04]  /*0070*/  LEA R5, R0, R5, 0x7 ;  /* 0x0000000500057211 */ /* 0x008fc800078e38ff */
[C---:B------:R-:W-:Y:S01]  /*0080*/  ISETP.GE.AND P2, PT, R5.reuse, 0x50, PT ;  /* 0x000000500500780c */ /* 0x040fe20003f46270 */
[----:B------:R-:W-:-:S05]  /*0090*/  IMAD.HI R0, R5, 0x66666667, RZ ;  /* 0x6666666705007827 */ /* 0x000fca00078e02ff */
[----:B------:R-:W-:-:S04]  /*00a0*/  SHF.R.U32.HI R7, RZ, 0x1f, R0 ;  /* 0x0000001fff077819 */ /* 0x000fc80000011600 */
[CC--:B------:R-:W-:Y:S02]  /*00b0*/  LEA.HI.SX32 R4, R0.reuse, R7.reuse, 0x1f ;  /* 0x0000000700047211 */ /* 0x0c0fe400078ffaff */
[----:B------:R-:W-:Y:S01]  /*00c0*/  LEA.HI.SX32 R7, R0, R7, 0x1d ;  /* 0x0000000700077211 */ /* 0x000fe200078feaff */
[----:B------:R-:W-:Y:S02]  /*00d0*/  HFMA2.MMA R0, -RZ, RZ, 0, 0 ;  /* 0x00000000ff007435 */ /* 0x000fe400000001ff */
[----:B------:R-:W-:-:S04]  /*00e0*/  IMAD R4, R4, -0x5, R5 ;  /* 0xfffffffb04047824 */ /* 0x000fc800078e0205 */
[----:B------:R-:W-:Y:S01]  /*00f0*/  IMAD R11, R7, 0x14, R4 ;  /* 0x00000014070b7824 */ /* 0x000fe200078e0204 */
[----:B------:R-:W-:-:S03]  /*0100*/  MOV R4, RZ ;  /* 0x000000ff00047202 */ /* 0x000fc60000000f00 */
[--C-:B--2---:R-:W-:Y:S01]  /*0110*/  IMAD.WIDE R6, R11, 0x4, R2.reuse ;  /* 0x000000040b067825 */ /* 0x104fe200078e0202 */
[----:B------:R-:W-:Y:S02]  /*0120*/  IADD3 R9, R11, 0x5, RZ ;  /* 0x000000050b097810 */ /* 0x000fe40007ffe0ff */
[----:B------:R-:W-:Y:S02]  /*0130*/  IADD3 R13, R11, 0xa, RZ ;  /* 0x0000000a0b0d7810 */ /* 0x000fe40007ffe0ff */
[----:B------:R-:W-:Y:S01]  /*0140*/  IADD3 R17, R11, 0xf, RZ ;  /* 0x0000000f0b117810 */ /* 0x000fe20007ffe0ff */
[--C-:B------:R-:W-:Y:S01]  /*0150*/  IMAD.WIDE R8, R9, 0x4, R2.reuse ;  /* 0x0000000409087825 */ /* 0x100fe200078e0202 */
[----:B------:R1:W2:Y:S03]  /*0160*/  @!P2 LDG.E.EL R0, desc[UR4][R6.64] ;  /* 0x000000040600a981 */ /* 0x0002a6000c2e1900 */
[--C-:B------:R-:W-:Y:S01]  /*0170*/  IMAD.WIDE R10, R13, 0x4, R2.reuse ;  /* 0x000000040d0a7825 */ /* 0x100fe200078e0202 */
[----:B------:R-:W2:Y:S03]  /*0180*/  @!P2 LDG.E.EL R15, desc[UR4][R8.64] ;  /* 0x00000004080fa981 */ /* 0x000ea6000c2e1900 */
[--C-:B------:R-:W-:Y:S01]  /*0190*/  IMAD.WIDE R12, R17, 0x4, R2.reuse ;  /* 0x00000004110c7825 */ /* 0x100fe200078e0202 */
[----:B------:R-:W3:Y:S01]  /*01a0*/  @!P2 LDG.E.EL R4, desc[UR4][R10.64] ;  /* 0x000000040a04a981 */ /* 0x000ee2000c2e1900 */
[----:B-1----:R-:W1:Y:S03]  /*01b0*/  LDC.64 R6, c[0x0][0x218] ;  /* 0x00008600ff067b82 */ /* 0x002e660000000a00 */
[----:B------:R-:W4:Y:S01]  /*01c0*/  @!P2 LDG.E.EL R14, desc[UR4][R12.64] ;  /* 0x000000040c0ea981 */ /* 0x000f22000c2e1900 */
[----:B------:R-:W-:Y:S01]  /*01d0*/  HFMA2.MMA R17, -RZ, RZ, 0, 0 ;  /* 0x00000000ff117435 */ /* 0x000fe200000001ff */
[----:B------:R-:W-:-:S09]  /*01e0*/  IMAD.WIDE R2, R5, 0x4, R2 ;  /* 0x0000000405027825 */ /* 0x000fd200078e0202 */
[----:B------:R1:W5:Y:S02]  /*01f0*/  @!P2 LDG.E R17, desc[UR4][R2.64] ;  /* 0x000000040211a981 */ /* 0x000364000c1e1900 */
[----:B-1----:R-:W-:-:S04]  /*0200*/  IMAD.WIDE R2, R5, 0x4, R6 ;  /* 0x0000000405027825 */ /* 0x002fc800078e0206 */
[----:B--2---:R-:W-:-:S04]  /*0210*/  FADD R15, R15, R0 ;  /* 0x000000000f0f7221 */ /* 0x004fc80000000000 */
[----:B---3--:R-:W-:-:S04]  /*0220*/  FADD R15, R15, R4 ;  /* 0x000000040f0f7221 */ /* 0x008fc80000000000 */
[----:B----4-:R-:W-:-:S05]  /*0230*/  FADD R14, R15, R14 ;  /* 0x0000000e0f0e7221 */ /* 0x010fca0000000000 */
[C---:B------:R-:W-:Y:S02]  /*0240*/  FSETP.GT.AND P0, PT, |R14|.reuse, 8.50705917302346158658e+37, PT ;  /* 0x7e8000000e00780b */ /* 0x040fe40003f04200 */
[----:B------:R-:W-:-:S11]  /*0250*/  FSETP.GEU.AND P1, PT, |R14|, 1.175494350822287508e-38, PT ;  /* 0x008000000e00780b */ /* 0x000fd60003f2e200 */
[----:B------:R-:W-:Y:S01]  /*0260*/  @P0 FMUL R14, R14, 0.25 ;  /* 0x3e8000000e0e0820 */ /* 0x000fe20000400000 */
[----:B-----5:R-:W-:-:S03]  /*0270*/  @P0 FMUL R17, R17, 0.25 ;  /* 0x3e80000011110820 */ /* 0x020fc60000400000 */
[----:B------:R-:W-:Y:S01]  /*0280*/  @!P1 FMUL R14, R14, 16777216 ;  /* 0x4b8000000e0e9820 */ /* 0x000fe20000400000 */
[----:B------:R-:W-:-:S05]  /*0290*/  @!P1 FMUL R17, R17, 16777216 ;  /* 0x4b80000011119820 */ /* 0x000fca0000400000 */
[----:B------:R-:W1:Y:S02]  /*02a0*/  MUFU.RCP R14, R14 ;  /* 0x0000000e000e7308 */ /* 0x000e640000001000 */
[----:B-1----:R-:W-:Y:S01]  /*02b0*/  FMUL R17, R14, R17 ;  /* 0x000000110e117220 */ /* 0x002fe20000400000 */
[----:B------:R-:W-:Y:S06]  /*02c0*/  @P2 EXIT ;  /* 0x000000000000294d */ /* 0x000fec0003800000 */
[----:B------:R-:W-:Y:S01]  /*02d0*/  STG.E desc[UR4][R2.64], R17 ;  /* 0x0000001102007986 */ /* 0x000fe2000c101904 */
[----:B------:R-:W-:Y:S05]  /*02e0*/  EXIT ;  /* 0x000000000000794d */ /* 0x000fea0003800000 */
.L_x_0:
[----:B------:R-:W-:-:S00]  /*02f0*/  BRA `(.L_x_0) ;  /* 0xfffffffc00fc7947 */ /* 0x000fc0000383ffff */
[----:B------:R-:W-:-:S00]  /*0300*/  NOP ;  /* 0x0000000000007918 */ /* 0x000fc00000000000 */
[----:B------:R-:W-:-:S00]  /*0310*/  NOP ;  /* 0x0000000000007918 */ /* 0x000fc00000000000 */
[----:B------:R-:W-:-:S00]  /*0320*/  NOP ;  /* 0x0000000000007918 */ /* 0x000fc00000000000 */
[----:B------:R-:W-:-:S00]  /*0330*/  NOP ;  /* 0x0000000000007918 */ /* 0x000fc00000000000 */
[----:B------:R-:W-:-:S00]  /*0340*/  NOP ;  /* 0x0000000000007918 */ /* 0x000fc00000000000 */
[----:B------:R-:W-:-:S00]  /*0350*/  NOP ;  /* 0x0000000000007918 */ /* 0x000fc00000000000 */
[----:B------:R-:W-:-:S00]  /*0360*/  NOP ;  /* 0x0000000000007918 */ /* 0x000fc00000000000 */
[----:B------:R-:W-:-:S00]  /*0370*/  NOP ;  /* 0x0000000000007918 */ /* 0x000fc00000000000 */
.L_x_1:


//--------------------- .nv.constant0.triton_poi_fused__softmax_1 --------------------------
	.section	.nv.constant0.triton_poi_fused__softmax_1,"a",@progbits
	.sectionflags	@""
	.align	4
.nv.constant0.triton_poi_fused__softmax_1:
	.zero		548
